//
// Generated by NVIDIA NVVM Compiler
//
// Compiler Build ID: CL-36424714
// Cuda compilation tools, release 13.0, V13.0.88
// Based on NVVM 20.0.0
//

.version 9.0
.target sm_100
.address_size 64

	// .globl	_Z6kernelPKfPfmm

.visible .entry _Z6kernelPKfPfmm(
	.param .u64 .ptr .align 1 _Z6kernelPKfPfmm_param_0,
	.param .u64 .ptr .align 1 _Z6kernelPKfPfmm_param_1,
	.param .u64 _Z6kernelPKfPfmm_param_2,
	.param .u64 _Z6kernelPKfPfmm_param_3
)
{
	.reg .pred 	%p<6>;
	.reg .b32 	%r<10>;
	.reg .b32 	%f<24>;
	.reg .b64 	%rd<14>;

	ld.param.u64 	%rd3, [_Z6kernelPKfPfmm_param_0];
	ld.param.u64 	%rd4, [_Z6kernelPKfPfmm_param_1];
	ld.param.u64 	%rd5, [_Z6kernelPKfPfmm_param_2];
	ld.param.u64 	%rd6, [_Z6kernelPKfPfmm_param_3];
	mov.u32 	%r1, %ntid.x;
	mov.u32 	%r2, %ctaid.x;
	mov.u32 	%r3, %tid.x;
	mad.lo.s32 	%r4, %r1, %r2, %r3;
	mov.u32 	%r5, %ntid.y;
	mov.u32 	%r6, %ctaid.y;
	mov.u32 	%r7, %tid.y;
	mad.lo.s32 	%r8, %r5, %r6, %r7;
	cvt.s64.s32 	%rd1, %r4;
	setp.le.u64 	%p1, %rd5, %rd1;
	cvt.u64.u32 	%rd2, %r8;
	setp.le.u64 	%p2, %rd6, %rd2;
	or.pred  	%p3, %p1, %p2;
	@%p3 bra 	$L__BB0_2;
	cvta.to.global.u64 	%rd8, %rd3;
	cvta.to.global.u64 	%rd9, %rd4;
	mad.lo.s64 	%rd10, %rd5, %rd2, %rd1;
	shl.b64 	%rd11, %rd10, 2;
	add.s64 	%rd12, %rd8, %rd11;
	ld.global.f32 	%f1, [%rd12];
	mul.f32 	%f2, %f1, 0f3F000000;
	mul.f32 	%f3, %f1, 0f3D372713;
	mul.f32 	%f4, %f1, %f3;
	fma.rn.f32 	%f5, %f1, %f4, %f1;
	mul.f32 	%f6, %f5, 0f3F4C422A;
	abs.f32 	%f7, %f6;
	mul.f32 	%f8, %f7, 0f4038AA3B;
	ex2.approx.ftz.f32 	%f9, %f8;
	add.f32 	%f10, %f9, 0f3F800000;
	rcp.approx.ftz.f32 	%f11, %f10;
	fma.rn.f32 	%f12, %f11, 0fC0000000, 0f3F800000;
	setp.ge.f32 	%p4, %f7, 0f41102CB4;
	selp.f32 	%f13, 0f3F800000, %f12, %p4;
	copysign.f32 	%f14, %f6, %f13;
	mul.f32 	%f15, %f6, %f6;
	fma.rn.f32 	%f16, %f15, 0f3C80F082, 0fBD563CAE;
	fma.rn.f32 	%f17, %f16, %f15, 0f3E085941;
	fma.rn.f32 	%f18, %f17, %f15, 0fBEAAA9ED;
	fma.rn.f32 	%f19, %f18, %f15, 0f00000000;
	fma.rn.f32 	%f20, %f19, %f6, %f6;
	setp.ge.f32 	%p5, %f7, 0f3F19999A;
	selp.f32 	%f21, %f14, %f20, %p5;
	add.f32 	%f22, %f21, 0f3F800000;
	mul.f32 	%f23, %f2, %f22;
	add.s64 	%rd13, %rd9, %rd11;
	st.global.f32 	[%rd13], %f23;
$L__BB0_2:
	ret;

}


// ===== COMPILED SASS (sm_100) =====

	.target	sm_100

	.elftype	@"ET_EXEC"


//--------------------- .note.nv.tkinfo           --------------------------
	.section	.note.nv.tkinfo,"",@"SHT_NOTE"
	.sectionflags	@"SHF_NOTE_NV_TKINFO"
	.tkinfo
        /*0018*/ 	.word	0x00000002
        /*0030*/ 	.string	""
        /*0030*/ 	.string	"ptxas"
        /*0030*/ 	.string	"Cuda compilation tools, release 13.0, V13.0.88"
        /*0030*/ 	.string	"Build cuda_13.0.r13.0/compiler.36424714_0"
        /*0030*/ 	.string	"-arch sm_100 -m 64 "



//--------------------- .note.nv.cuinfo           --------------------------
	.section	.note.nv.cuinfo,"",@"SHT_NOTE"
	.sectionflags	@"SHF_NOTE_NV_CUINFO"
        /*0018*/ 	.short	0x0002
        /*001a*/ 	.short	0x0064
        /*001c*/ 	.short	0x0082
	.zero		2


//--------------------- .nv.info                  --------------------------
	.section	.nv.info,"",@"SHT_CUDA_INFO"
	.align	4


	//----- nvinfo : EIATTR_REGCOUNT
	.align		4
        /*0000*/ 	.byte	0x04, 0x2f
        /*0002*/ 	.short	(.L_1 - .L_0)
	.align		4
.L_0:
        /*0004*/ 	.word	index@(_Z6kernelPKfPfmm)
        /*0008*/ 	.word	0x0000000d


	//----- nvinfo : EIATTR_FRAME_SIZE
	.align		4
.L_1:
        /*000c*/ 	.byte	0x04, 0x11
        /*000e*/ 	.short	(.L_3 - .L_2)
	.align		4
.L_2:
        /*0010*/ 	.word	index@(_Z6kernelPKfPfmm)
        /*0014*/ 	.word	0x00000000


	//----- nvinfo : EIATTR_MIN_STACK_SIZE
	.align		4
.L_3:
        /*0018*/ 	.byte	0x04, 0x12
        /*001a*/ 	.short	(.L_5 - .L_4)
	.align		4
.L_4:
        /*001c*/ 	.word	index@(_Z6kernelPKfPfmm)
        /*0020*/ 	.word	0x00000000
.L_5:


//--------------------- .nv.compat                --------------------------
	.section	.nv.compat,"",@"SHT_CUDA_COMPAT_INFO"
	.align	4
        /*0000*/ 	.byte	0x02, 0x09, 0x00, 0x00, 0x02, 0x02, 0x01, 0x00, 0x02, 0x05, 0x05, 0x00, 0x03, 0x07, 0x01, 0x01
        /*0010*/ 	.byte	0x02, 0x03, 0x00, 0x00, 0x02, 0x06, 0x01, 0x00, 0x04, 0x0b, 0x08, 0x00, 0x01, 0x00, 0x00, 0x00
        /*0020*/ 	.byte	0x00, 0x00, 0x00, 0x00


//--------------------- .nv.info._Z6kernelPKfPfmm --------------------------
	.section	.nv.info._Z6kernelPKfPfmm,"",@"SHT_CUDA_INFO"
	.sectionflags	@""
	.align	4


	//----- nvinfo : EIATTR_CUDA_API_VERSION
	.align		4
        /*0000*/ 	.byte	0x04, 0x37
        /*0002*/ 	.short	(.L_7 - .L_6)
.L_6:
        /*0004*/ 	.word	0x00000082


	//----- nvinfo : EIATTR_KPARAM_INFO
	.align		4
.L_7:
        /*0008*/ 	.byte	0x04, 0x17
        /*000a*/ 	.short	(.L_9 - .L_8)
.L_8:
        /*000c*/ 	.word	0x00000000
        /*0010*/ 	.short	0x0003
        /*0012*/ 	.short	0x0018
        /*0014*/ 	.byte	0x00, 0xf0, 0x21, 0x00


	//----- nvinfo : EIATTR_KPARAM_INFO
	.align		4
.L_9:
        /*0018*/ 	.byte	0x04, 0x17
        /*001a*/ 	.short	(.L_11 - .L_10)
.L_10:
        /*001c*/ 	.word	0x00000000
        /*0020*/ 	.short	0x0002
        /*0022*/ 	.short	0x0010
        /*0024*/ 	.byte	0x00, 0xf0, 0x21, 0x00


	//----- nvinfo : EIATTR_KPARAM_INFO
	.align		4
.L_11:
        /*0028*/ 	.byte	0x04, 0x17
        /*002a*/ 	.short	(.L_13 - .L_12)
.L_12:
        /*002c*/ 	.word	0x00000000
        /*0030*/ 	.short	0x0001
        /*0032*/ 	.short	0x0008
        /*0034*/ 	.byte	0x00, 0xf5, 0x21, 0x00


	//----- nvinfo : EIATTR_KPARAM_INFO
	.align		4
.L_13:
        /*0038*/ 	.byte	0x04, 0x17
        /*003a*/ 	.short	(.L_15 - .L_14)
.L_14:
        /*003c*/ 	.word	0x00000000
        /*0040*/ 	.short	0x0000
        /*0042*/ 	.short	0x0000
        /*0044*/ 	.byte	0x00, 0xf5, 0x21, 0x00


	//----- nvinfo : EIATTR_SPARSE_MMA_MASK
	.align		4
.L_15:
        /*0048*/ 	.byte	0x03, 0x50
        /*004a*/ 	.short	0x0000


	//----- nvinfo : EIATTR_MAXREG_COUNT
	.align		4
        /*004c*/ 	.byte	0x03, 0x1b
        /*004e*/ 	.short	0x00ff


	//----- nvinfo : EIATTR_MERCURY_ISA_VERSION
	.align		4
        /*0050*/ 	.byte	0x03, 0x5f
        /*0052*/ 	.short	0x0101


	//----- nvinfo : EIATTR_VRC_CTA_INIT_COUNT
	.align		4
        /*0054*/ 	.byte	0x02, 0x4a
	.zero		1
	.zero		1


	//----- nvinfo : EIATTR_EXIT_INSTR_OFFSETS
	.align		4
        /*0058*/ 	.byte	0x04, 0x1c
        /*005a*/ 	.short	(.L_17 - .L_16)


	//   ....[0]....
.L_16:
        /*005c*/ 	.word	0x000000f0


	//   ....[1]....
        /*0060*/ 	.word	0x00000340


	//----- nvinfo : EIATTR_CBANK_PARAM_SIZE
	.align		4
.L_17:
        /*0064*/ 	.byte	0x03, 0x19
        /*0066*/ 	.short	0x0020


	//----- nvinfo : EIATTR_PARAM_CBANK
	.align		4
        /*0068*/ 	.byte	0x04, 0x0a
        /*006a*/ 	.short	(.L_19 - .L_18)
	.align		4
.L_18:
        /*006c*/ 	.word	index@(.nv.constant0._Z6kernelPKfPfmm)
        /*0070*/ 	.short	0x0380
        /*0072*/ 	.short	0x0020


	//----- nvinfo : EIATTR_SW_WAR
	.align		4
.L_19:
        /*0074*/ 	.byte	0x04, 0x36
        /*0076*/ 	.short	(.L_21 - .L_20)
.L_20:
        /*0078*/ 	.word	0x00000008
.L_21:


//--------------------- .nv.callgraph             --------------------------
	.section	.nv.callgraph,"",@"SHT_CUDA_CALLGRAPH"
	.align	4
	.sectionentsize	8
	.align		4
        /*0000*/ 	.word	0x00000000
	.align		4
        /*0004*/ 	.word	0xffffffff
	.align		4
        /*0008*/ 	.word	0x00000000
	.align		4
        /*000c*/ 	.word	0xfffffffe
	.align		4
        /*0010*/ 	.word	0x00000000
	.align		4
        /*0014*/ 	.word	0xfffffffd
	.align		4
        /*0018*/ 	.word	0x00000000
	.align		4
        /*001c*/ 	.word	0xfffffffc


//--------------------- .text._Z6kernelPKfPfmm    --------------------------
	.section	.text._Z6kernelPKfPfmm,"ax",@progbits
	.align	128
        .global         _Z6kernelPKfPfmm
        .type           _Z6kernelPKfPfmm,@function
        .size           _Z6kernelPKfPfmm,(.L_x_1 - _Z6kernelPKfPfmm)
        .other          _Z6kernelPKfPfmm,@"STO_CUDA_ENTRY STV_DEFAULT"
_Z6kernelPKfPfmm:
.text._Z6kernelPKfPfmm:
[----:B------:R-:W-:Y:S01]  /*0000*/  LDC R1, c[0x0][0x37c] ;  /* 0x0000df00ff017b82 */ /* 0x000fe20000000800 */
[----:B------:R-:W0:Y:S01]  /*0010*/  S2R R5, SR_CTAID.Y ;  /* 0x0000000000057919 */ /* 0x000e220000002600 */
[----:B------:R-:W1:Y:S01]  /*0020*/  LDCU UR4, c[0x0][0x360] ;  /* 0x00006c00ff0477ac */ /* 0x000e620008000800 */
[----:B------:R-:W0:Y:S01]  /*0030*/  S2R R0, SR_TID.Y ;  /* 0x0000000000007919 */ /* 0x000e220000002200 */
[----:B------:R-:W0:Y:S01]  /*0040*/  LDCU UR5, c[0x0][0x364] ;  /* 0x00006c80ff0577ac */ /* 0x000e220008000800 */
[----:B------:R-:W1:Y:S01]  /*0050*/  S2R R2, SR_CTAID.X ;  /* 0x0000000000027919 */ /* 0x000e620000002500 */
[----:B------:R-:W2:Y:S01]  /*0060*/  LDCU.128 UR8, c[0x0][0x390] ;  /* 0x00007200ff0877ac */ /* 0x000ea20008000c00 */
[----:B------:R-:W1:Y:S01]  /*0070*/  S2R R3, SR_TID.X ;  /* 0x0000000000037919 */ /* 0x000e620000002100 */
[----:B0-----:R-:W-:-:S05]  /*0080*/  IMAD R5, R5, UR5, R0 ;  /* 0x0000000505057c24 */ /* 0x001fca000f8e0200 */
[----:B--2---:R-:W-:Y:S01]  /*0090*/  ISETP.GE.U32.AND P1, PT, R5, UR10, PT ;  /* 0x0000000a05007c0c */ /* 0x004fe2000bf26070 */
[----:B-1----:R-:W-:-:S03]  /*00a0*/  IMAD R2, R2, UR4, R3 ;  /* 0x0000000402027c24 */ /* 0x002fc6000f8e0203 */
[----:B------:R-:W-:Y:S02]  /*00b0*/  ISETP.GE.U32.AND.EX P1, PT, RZ, UR11, PT, P1 ;  /* 0x0000000bff007c0c */ /* 0x000fe4000bf26110 */
[----:B------:R-:W-:Y:S02]  /*00c0*/  ISETP.GE.U32.AND P0, PT, R2, UR8, PT ;  /* 0x0000000802007c0c */ /* 0x000fe4000bf06070 */
[----:B------:R-:W-:-:S04]  /*00d0*/  SHF.R.S32.HI R3, RZ, 0x1f, R2 ;  /* 0x0000001fff037819 */ /* 0x000fc80000011402 */
[----:B------:R-:W-:-:S13]  /*00e0*/  ISETP.GE.U32.OR.EX P0, PT, R3, UR9, P1, P0 ;  /* 0x0000000903007c0c */ /* 0x000fda0008f06500 */
[----:B------:R-:W-:Y:S05]  /*00f0*/  @P0 EXIT ;  /* 0x000000000000094d */ /* 0x000fea0003800000 */
[----:B------:R-:W0:Y:S01]  /*0100*/  LDCU.128 UR12, c[0x0][0x380] ;  /* 0x00007000ff0c77ac */ /* 0x000e220008000c00 */
[C---:B------:R-:W-:Y:S01]  /*0110*/  IMAD.WIDE.U32 R2, R5.reuse, UR8, R2 ;  /* 0x0000000805027c25 */ /* 0x040fe2000f8e0002 */
[----:B------:R-:W1:Y:S03]  /*0120*/  LDCU.64 UR4, c[0x0][0x358] ;  /* 0x00006b00ff0477ac */ /* 0x000e660008000a00 */
[----:B------:R-:W-:Y:S01]  /*0130*/  IMAD R5, R5, UR9, R3 ;  /* 0x0000000905057c24 */ /* 0x000fe2000f8e0203 */
[----:B------:R-:W-:-:S04]  /*0140*/  SHF.L.U32 R8, R2, 0x2, RZ ;  /* 0x0000000202087819 */ /* 0x000fc800000006ff */
[----:B------:R-:W-:Y:S02]  /*0150*/  SHF.L.U64.HI R10, R2, 0x2, R5 ;  /* 0x00000002020a7819 */ /* 0x000fe40000010205 */
[----:B0-----:R-:W-:-:S04]  /*0160*/  IADD3 R2, P0, PT, R8, UR12, RZ ;  /* 0x0000000c08027c10 */ /* 0x001fc8000ff1e0ff */
[----:B------:R-:W-:-:S06]  /*0170*/  IADD3.X R3, PT, PT, R10, UR13, RZ, P0, !PT ;  /* 0x0000000d0a037c10 */ /* 0x000fcc00087fe4ff */
[----:B-1----:R0:W2:Y:S01]  /*0180*/  LDG.E R3, desc[UR4][R2.64] ;  /* 0x0000000402037981 */ /* 0x0020a2000c1e1900 */
[----:B------:R-:W-:Y:S01]  /*0190*/  HFMA2 R6, -RZ, RZ, 1.125, -9232 ;  /* 0x3c80f082ff067431 */ /* 0x000fe200000001ff */
[----:B0-----:R-:W-:Y:S01]  /*01a0*/  MOV R2, 0x3f800000 ;  /* 0x3f80000000027802 */ /* 0x001fe20000000f00 */
[----:B--2---:R-:W-:-:S04]  /*01b0*/  FMUL R0, R3, 0.044714998453855514526 ;  /* 0x3d37271303007820 */ /* 0x004fc80000400000 */
[----:B------:R-:W-:-:S04]  /*01c0*/  FMUL R0, R3, R0 ;  /* 0x0000000003007220 */ /* 0x000fc80000400000 */
[----:B------:R-:W-:-:S04]  /*01d0*/  FFMA R0, R3, R0, R3 ;  /* 0x0000000003007223 */ /* 0x000fc80000000003 */
[----:B------:R-:W-:-:S04]  /*01e0*/  FMUL R4, R0, 0.79788458347320556641 ;  /* 0x3f4c422a00047820 */ /* 0x000fc80000400000 */
[C---:B------:R-:W-:Y:S01]  /*01f0*/  FMUL R0, |R4|.reuse, 2.8853900432586669922 ;  /* 0x4038aa3b04007820 */ /* 0x040fe20000400200 */
[C---:B------:R-:W-:Y:S01]  /*0200*/  FMUL R9, R4.reuse, R4 ;  /* 0x0000000404097220 */ /* 0x040fe20000400000 */
[C---:B------:R-:W-:Y:S02]  /*0210*/  FSETP.GE.AND P1, PT, |R4|.reuse, 0.60000002384185791016, PT ;  /* 0x3f19999a0400780b */ /* 0x040fe40003f26200 */
[----:B------:R-:W-:Y:S01]  /*0220*/  FSETP.GE.AND P0, PT, |R4|, 9.010913848876953125, PT ;  /* 0x41102cb40400780b */ /* 0x000fe20003f06200 */
[C---:B------:R-:W-:Y:S01]  /*0230*/  FFMA R6, R9.reuse, R6, -0.052303962409496307373 ;  /* 0xbd563cae09067423 */ /* 0x040fe20000000006 */
[----:B------:R-:W0:Y:S03]  /*0240*/  MUFU.EX2 R0, R0 ;  /* 0x0000000000007308 */ /* 0x000e260000000800 */
[----:B------:R-:W-:Y:S01]  /*0250*/  FFMA R6, R9, R6, 0.1331529766321182251 ;  /* 0x3e08594109067423 */ /* 0x000fe20000000006 */
[----:B0-----:R-:W-:-:S03]  /*0260*/  FADD R5, R0, 1 ;  /* 0x3f80000000057421 */ /* 0x001fc60000000000 */
[----:B------:R-:W-:-:S04]  /*0270*/  FFMA R0, R9, R6, -0.33332768082618713379 ;  /* 0xbeaaa9ed09007423 */ /* 0x000fc80000000006 */
[----:B------:R-:W-:Y:S01]  /*0280*/  FFMA R9, R9, R0, RZ ;  /* 0x0000000009097223 */ /* 0x000fe200000000ff */
[----:B------:R-:W0:Y:S01]  /*0290*/  MUFU.RCP R5, R5 ;  /* 0x0000000500057308 */ /* 0x000e220000001000 */
[----:B------:R-:W-:Y:S01]  /*02a0*/  FMUL R0, R3, 0.5 ;  /* 0x3f00000003007820 */ /* 0x000fe20000400000 */
[----:B0-----:R-:W-:-:S05]  /*02b0*/  FFMA R2, R5, -2, R2 ;  /* 0xc000000005027823 */ /* 0x001fca0000000002 */
[----:B------:R-:W-:Y:S02]  /*02c0*/  FSEL R7, R2, 1, !P0 ;  /* 0x3f80000002077808 */ /* 0x000fe40004000000 */
[----:B------:R-:W-:Y:S02]  /*02d0*/  IADD3 R2, P0, PT, R8, UR14, RZ ;  /* 0x0000000e08027c10 */ /* 0x000fe4000ff1e0ff */
[--C-:B------:R-:W-:Y:S01]  /*02e0*/  LOP3.LUT R7, R7, 0x80000000, R4.reuse, 0xb8, !PT ;  /* 0x8000000007077812 */ /* 0x100fe200078eb804 */
[----:B------:R-:W-:Y:S01]  /*02f0*/  @!P1 FFMA R7, R4, R9, R4 ;  /* 0x0000000904079223 */ /* 0x000fe20000000004 */
[----:B------:R-:W-:-:S03]  /*0300*/  IADD3.X R3, PT, PT, R10, UR15, RZ, P0, !PT ;  /* 0x0000000f0a037c10 */ /* 0x000fc600087fe4ff */
[----:B------:R-:W-:-:S04]  /*0310*/  FADD R7, R7, 1 ;  /* 0x3f80000007077421 */ /* 0x000fc80000000000 */
[----:B------:R-:W-:-:S05]  /*0320*/  FMUL R7, R0, R7 ;  /* 0x0000000700077220 */ /* 0x000fca0000400000 */
[----:B------:R-:W-:Y:S01]  /*0330*/  STG.E desc[UR4][R2.64], R7 ;  /* 0x0000000702007986 */ /* 0x000fe2000c101904 */
[----:B------:R-:W-:Y:S05]  /*0340*/  EXIT ;  /* 0x000000000000794d */ /* 0x000fea0003800000 */
.L_x_0:
[----:B------:R-:W-:-:S00]  /*0350*/  BRA `(.L_x_0) ;  /* 0xfffffffc00fc7947 */ /* 0x000fc0000383ffff */
[----:B------:R-:W-:-:S00]  /*0360*/  NOP ;  /* 0x0000000000007918 */ /* 0x000fc00000000000 */
        /* <DEDUP_REMOVED lines=9> */
.L_x_1:


//--------------------- .nv.shared.reserved.0     --------------------------
	.section	.nv.shared.reserved.0,"aw",@nobits
	.weak		__nv_reservedSMEM_offset_0_alias
	.size		__nv_reservedSMEM_offset_0_alias, 0, 64
	.other		__nv_reservedSMEM_offset_0_alias,@"STO_CUDA_RESERVED_SHARED STV_DEFAULT"
__nv_reservedSMEM_offset_0_alias:
	.zero		0
	.zero		64


//--------------------- .nv.constant0._Z6kernelPKfPfmm --------------------------
	.section	.nv.constant0._Z6kernelPKfPfmm,"a",@progbits
	.sectionflags	@""
	.align	4
.nv.constant0._Z6kernelPKfPfmm:
	.zero		928


//--------------------- SYMBOLS --------------------------

	.type		.nv.reservedSmem.offset0,@object
	.size		.nv.reservedSmem.offset0,0x4
